//
// Generated by NVIDIA NVVM Compiler
//
// Compiler Build ID: CL-36424714
// Cuda compilation tools, release 13.0, V13.0.88
// Based on NVVM 20.0.0
//

.version 9.0
.target sm_100
.address_size 64

	// .globl	_Z20unsynchronizedKernelv
.extern .func  (.param .b32 func_retval0) vprintf
(
	.param .b64 vprintf_param_0,
	.param .b64 vprintf_param_1
)
;
.global .align 4 .u32 flag;
.global .align 4 .u32 data;
.global .align 1 .b8 $str[42] = {231, 186, 191, 231, 168, 139, 49, 232, 175, 187, 229, 143, 150, 229, 136, 176, 231, 154, 132, 230, 149, 176, 230, 141, 174, 58, 32, 37, 100, 32, 40, 230, 156, 159, 230, 156, 155, 52, 50, 41, 10};

.visible .entry _Z20unsynchronizedKernelv()
{
	.local .align 8 .b8 	__local_depot0[8];
	.reg .b64 	%SP;
	.reg .b64 	%SPL;
	.reg .pred 	%p<3>;
	.reg .b32 	%r<7>;
	.reg .b64 	%rd<5>;

	mov.u64 	%SPL, __local_depot0;
	cvta.local.u64 	%SP, %SPL;
	mov.u32 	%r1, %tid.x;
	setp.eq.s32 	%p1, %r1, 0;
	@%p1 bra 	$L__BB0_3;
	setp.ne.s32 	%p2, %r1, 1;
	@%p2 bra 	$L__BB0_4;
	add.u64 	%rd1, %SP, 0;
	add.u64 	%rd2, %SPL, 0;
	ld.global.u32 	%r2, [data];
	st.local.u32 	[%rd2], %r2;
	mov.u64 	%rd3, $str;
	cvta.global.u64 	%rd4, %rd3;
	{ // callseq 0, 0
	.param .b64 param0;
	st.param.b64 	[param0], %rd4;
	.param .b64 param1;
	st.param.b64 	[param1], %rd1;
	.param .b32 retval0;
	call.uni (retval0), 
	vprintf, 
	(
	param0, 
	param1
	);
	ld.param.b32 	%r3, [retval0];
	} // callseq 0
	bra.uni 	$L__BB0_4;
$L__BB0_3:
	mov.b32 	%r5, 42;
	st.global.u32 	[data], %r5;
	mov.b32 	%r6, 1;
	st.global.u32 	[flag], %r6;
$L__BB0_4:
	ret;

}
	// .globl	_Z18synchronizedKernelv
.visible .entry _Z18synchronizedKernelv()
{
	.local .align 8 .b8 	__local_depot1[8];
	.reg .b64 	%SP;
	.reg .b64 	%SPL;
	.reg .pred 	%p<3>;
	.reg .b32 	%r<7>;
	.reg .b64 	%rd<5>;

	mov.u64 	%SPL, __local_depot1;
	cvta.local.u64 	%SP, %SPL;
	mov.u32 	%r1, %tid.x;
	setp.eq.s32 	%p1, %r1, 0;
	@%p1 bra 	$L__BB1_3;
	setp.ne.s32 	%p2, %r1, 1;
	@%p2 bra 	$L__BB1_4;
	add.u64 	%rd1, %SP, 0;
	add.u64 	%rd2, %SPL, 0;
	membar.gl;
	ld.global.u32 	%r2, [data];
	st.local.u32 	[%rd2], %r2;
	mov.u64 	%rd3, $str;
	cvta.global.u64 	%rd4, %rd3;
	{ // callseq 1, 0
	.param .b64 param0;
	st.param.b64 	[param0], %rd4;
	.param .b64 param1;
	st.param.b64 	[param1], %rd1;
	.param .b32 retval0;
	call.uni (retval0), 
	vprintf, 
	(
	param0, 
	param1
	);
	ld.param.b32 	%r3, [retval0];
	} // callseq 1
	bra.uni 	$L__BB1_4;
$L__BB1_3:
	mov.b32 	%r5, 42;
	st.global.u32 	[data], %r5;
	membar.gl;
	mov.b32 	%r6, 1;
	st.global.u32 	[flag], %r6;
$L__BB1_4:
	ret;

}


// ===== COMPILED SASS (sm_100) =====

	.target	sm_100

	.elftype	@"ET_EXEC"


//--------------------- .note.nv.tkinfo           --------------------------
	.section	.note.nv.tkinfo,"",@"SHT_NOTE"
	.sectionflags	@"SHF_NOTE_NV_TKINFO"
	.tkinfo
        /*0018*/ 	.word	0x00000002
        /*0030*/ 	.string	""
        /*0030*/ 	.string	"ptxas"
        /*0030*/ 	.string	"Cuda compilation tools, release 13.0, V13.0.88"
        /*0030*/ 	.string	"Build cuda_13.0.r13.0/compiler.36424714_0"
        /*0030*/ 	.string	"-arch sm_100 -m 64 "



//--------------------- .note.nv.cuinfo           --------------------------
	.section	.note.nv.cuinfo,"",@"SHT_NOTE"
	.sectionflags	@"SHF_NOTE_NV_CUINFO"
        /*0018*/ 	.short	0x0002
        /*001a*/ 	.short	0x0064
        /*001c*/ 	.short	0x0082
	.zero		2


//--------------------- .nv.info                  --------------------------
	.section	.nv.info,"",@"SHT_CUDA_INFO"
	.align	4


	//----- nvinfo : EIATTR_REGCOUNT
	.align		4
        /*0000*/ 	.byte	0x04, 0x2f
        /*0002*/ 	.short	(.L_4 - .L_3)
	.align		4
.L_3:
        /*0004*/ 	.word	index@(_Z20unsynchronizedKernelv)
        /*0008*/ 	.word	0x00000018


	//----- nvinfo : EIATTR_FRAME_SIZE
	.align		4
.L_4:
        /*000c*/ 	.byte	0x04, 0x11
        /*000e*/ 	.short	(.L_6 - .L_5)
	.align		4
.L_5:
        /*0010*/ 	.word	index@(_Z20unsynchronizedKernelv)
        /*0014*/ 	.word	0x00000008


	//----- nvinfo : EIATTR_REGCOUNT
	.align		4
.L_6:
        /*0018*/ 	.byte	0x04, 0x2f
        /*001a*/ 	.short	(.L_8 - .L_7)
	.align		4
.L_7:
        /*001c*/ 	.word	index@(_Z18synchronizedKernelv)
        /*0020*/ 	.word	0x00000018


	//----- nvinfo : EIATTR_FRAME_SIZE
	.align		4
.L_8:
        /*0024*/ 	.byte	0x04, 0x11
        /*0026*/ 	.short	(.L_10 - .L_9)
	.align		4
.L_9:
        /*0028*/ 	.word	index@(_Z18synchronizedKernelv)
        /*002c*/ 	.word	0x00000008


	//----- nvinfo : EIATTR_MIN_STACK_SIZE
	.align		4
.L_10:
        /*0030*/ 	.byte	0x04, 0x12
        /*0032*/ 	.short	(.L_12 - .L_11)
	.align		4
.L_11:
        /*0034*/ 	.word	index@(_Z18synchronizedKernelv)
        /*0038*/ 	.word	0x00000008


	//----- nvinfo : EIATTR_MIN_STACK_SIZE
	.align		4
.L_12:
        /*003c*/ 	.byte	0x04, 0x12
        /*003e*/ 	.short	(.L_14 - .L_13)
	.align		4
.L_13:
        /*0040*/ 	.word	index@(_Z20unsynchronizedKernelv)
        /*0044*/ 	.word	0x00000008
.L_14:


//--------------------- .nv.compat                --------------------------
	.section	.nv.compat,"",@"SHT_CUDA_COMPAT_INFO"
	.align	4
        /*0000*/ 	.byte	0x02, 0x09, 0x00, 0x00, 0x02, 0x02, 0x01, 0x00, 0x02, 0x05, 0x05, 0x00, 0x03, 0x07, 0x01, 0x01
        /*0010*/ 	.byte	0x02, 0x03, 0x00, 0x00, 0x02, 0x06, 0x01, 0x00, 0x04, 0x0b, 0x08, 0x00, 0x09, 0x00, 0x00, 0x00
        /*0020*/ 	.byte	0x00, 0x00, 0x00, 0x00


//--------------------- .nv.info._Z18synchronizedKernelv --------------------------
	.section	.nv.info._Z18synchronizedKernelv,"",@"SHT_CUDA_INFO"
	.sectionflags	@""
	.align	4


	//----- nvinfo : EIATTR_CUDA_API_VERSION
	.align		4
        /*0000*/ 	.byte	0x04, 0x37
        /*0002*/ 	.short	(.L_16 - .L_15)
.L_15:
        /*0004*/ 	.word	0x00000082


	//----- nvinfo : EIATTR_SPARSE_MMA_MASK
	.align		4
.L_16:
        /*0008*/ 	.byte	0x03, 0x50
        /*000a*/ 	.short	0x0000


	//----- nvinfo : EIATTR_MAXREG_COUNT
	.align		4
        /*000c*/ 	.byte	0x03, 0x1b
        /*000e*/ 	.short	0x00ff


	//----- nvinfo : EIATTR_EXTERNS
	.align		4
        /*0010*/ 	.byte	0x04, 0x0f
        /*0012*/ 	.short	(.L_18 - .L_17)


	//   ....[0]....
	.align		4
.L_17:
        /*0014*/ 	.word	index@(vprintf)


	//----- nvinfo : EIATTR_MERCURY_ISA_VERSION
	.align		4
.L_18:
        /*0018*/ 	.byte	0x03, 0x5f
        /*001a*/ 	.short	0x0101


	//----- nvinfo : EIATTR_VRC_CTA_INIT_COUNT
	.align		4
        /*001c*/ 	.byte	0x02, 0x4a
	.zero		1
	.zero		1


	//----- nvinfo : EIATTR_SYSCALL_OFFSETS
	.align		4
        /*0020*/ 	.byte	0x04, 0x46
        /*0022*/ 	.short	(.L_20 - .L_19)


	//   ....[0]....
.L_19:
        /*0024*/ 	.word	0x000001e0


	//----- nvinfo : EIATTR_EXIT_INSTR_OFFSETS
	.align		4
.L_20:
        /*0028*/ 	.byte	0x04, 0x1c
        /*002a*/ 	.short	(.L_22 - .L_21)


	//   ....[0]....
.L_21:
        /*002c*/ 	.word	0x000000b0


	//   ....[1]....
        /*0030*/ 	.word	0x000001f0


	//   ....[2]....
        /*0034*/ 	.word	0x000002f0


	//----- nvinfo : EIATTR_CRS_STACK_SIZE
	.align		4
.L_22:
        /*0038*/ 	.byte	0x04, 0x1e
        /*003a*/ 	.short	(.L_24 - .L_23)
.L_23:
        /*003c*/ 	.word	0x00000000


	//----- nvinfo : EIATTR_SW_WAR
	.align		4
.L_24:
        /*0040*/ 	.byte	0x04, 0x36
        /*0042*/ 	.short	(.L_26 - .L_25)
.L_25:
        /*0044*/ 	.word	0x00000008
.L_26:


//--------------------- .nv.info._Z20unsynchronizedKernelv --------------------------
	.section	.nv.info._Z20unsynchronizedKernelv,"",@"SHT_CUDA_INFO"
	.sectionflags	@""
	.align	4


	//----- nvinfo : EIATTR_CUDA_API_VERSION
	.align		4
        /*0000*/ 	.byte	0x04, 0x37
        /*0002*/ 	.short	(.L_28 - .L_27)
.L_27:
        /*0004*/ 	.word	0x00000082


	//----- nvinfo : EIATTR_SPARSE_MMA_MASK
	.align		4
.L_28:
        /*0008*/ 	.byte	0x03, 0x50
        /*000a*/ 	.short	0x0000


	//----- nvinfo : EIATTR_MAXREG_COUNT
	.align		4
        /*000c*/ 	.byte	0x03, 0x1b
        /*000e*/ 	.short	0x00ff


	//----- nvinfo : EIATTR_EXTERNS
	.align		4
        /*0010*/ 	.byte	0x04, 0x0f
        /*0012*/ 	.short	(.L_30 - .L_29)


	//   ....[0]....
	.align		4
.L_29:
        /*0014*/ 	.word	index@(vprintf)


	//----- nvinfo : EIATTR_MERCURY_ISA_VERSION
	.align		4
.L_30:
        /*0018*/ 	.byte	0x03, 0x5f
        /*001a*/ 	.short	0x0101


	//----- nvinfo : EIATTR_VRC_CTA_INIT_COUNT
	.align		4
        /*001c*/ 	.byte	0x02, 0x4a
	.zero		1
	.zero		1


	//----- nvinfo : EIATTR_SYSCALL_OFFSETS
	.align		4
        /*0020*/ 	.byte	0x04, 0x46
        /*0022*/ 	.short	(.L_32 - .L_31)


	//   ....[0]....
.L_31:
        /*0024*/ 	.word	0x00000150


	//----- nvinfo : EIATTR_EXIT_INSTR_OFFSETS
	.align		4
.L_32:
        /*0028*/ 	.byte	0x04, 0x1c
        /*002a*/ 	.short	(.L_34 - .L_33)


	//   ....[0]....
.L_33:
        /*002c*/ 	.word	0x000000b0


	//   ....[1]....
        /*0030*/ 	.word	0x00000160


	//   ....[2]....
        /*0034*/ 	.word	0x000001d0


	//----- nvinfo : EIATTR_CRS_STACK_SIZE
	.align		4
.L_34:
        /*0038*/ 	.byte	0x04, 0x1e
        /*003a*/ 	.short	(.L_36 - .L_35)
.L_35:
        /*003c*/ 	.word	0x00000000


	//----- nvinfo : EIATTR_SW_WAR
	.align		4
.L_36:
        /*0040*/ 	.byte	0x04, 0x36
        /*0042*/ 	.short	(.L_38 - .L_37)
.L_37:
        /*0044*/ 	.word	0x00000008
.L_38:


//--------------------- .nv.callgraph             --------------------------
	.section	.nv.callgraph,"",@"SHT_CUDA_CALLGRAPH"
	.align	4
	.sectionentsize	8
	.align		4
        /*0000*/ 	.word	0x00000000
	.align		4
        /*0004*/ 	.word	0xffffffff
	.align		4
        /*0008*/ 	.word	index@(_Z18synchronizedKernelv)
	.align		4
        /*000c*/ 	.word	index@(vprintf)
	.align		4
        /*0010*/ 	.word	index@(_Z20unsynchronizedKernelv)
	.align		4
        /*0014*/ 	.word	index@(vprintf)
	.align		4
        /*0018*/ 	.word	0x00000000
	.align		4
        /*001c*/ 	.word	0xfffffffe
	.align		4
        /*0020*/ 	.word	0x00000000
	.align		4
        /*0024*/ 	.word	0xfffffffd
	.align		4
        /*0028*/ 	.word	0x00000000
	.align		4
        /*002c*/ 	.word	0xfffffffc


//--------------------- .nv.constant4             --------------------------
	.section	.nv.constant4,"a",@progbits
	.align	8
	.align		8
.nv.constant4:
        /*0000*/ 	.dword	vprintf
	.align		8
        /*0008*/ 	.dword	flag
	.align		8
        /*0010*/ 	.dword	data
	.align		8
        /*0018*/ 	.dword	$str


//--------------------- .text._Z18synchronizedKernelv --------------------------
	.section	.text._Z18synchronizedKernelv,"ax",@progbits
	.align	128
        .global         _Z18synchronizedKernelv
        .type           _Z18synchronizedKernelv,@function
        .size           _Z18synchronizedKernelv,(.L_x_6 - _Z18synchronizedKernelv)
        .other          _Z18synchronizedKernelv,@"STO_CUDA_ENTRY STV_DEFAULT"
_Z18synchronizedKernelv:
.text._Z18synchronizedKernelv:
[----:B------:R-:W0:Y:S01]  /*0000*/  LDC R1, c[0x0][0x37c] ;  /* 0x0000df00ff017b82 */ /* 0x000e220000000800 */
[----:B------:R-:W1:Y:S01]  /*0010*/  S2R R0, SR_TID.X ;  /* 0x0000000000007919 */ /* 0x000e620000002100 */
[----:B------:R-:W2:Y:S01]  /*0020*/  LDCU UR4, c[0x0][0x2f8] ;  /* 0x00005f00ff0477ac */ /* 0x000ea20008000800 */
[----:B0-----:R-:W-:Y:S01]  /*0030*/  VIADD R1, R1, 0xfffffff8 ;  /* 0xfffffff801017836 */ /* 0x001fe20000000000 */
[----:B------:R-:W0:Y:S01]  /*0040*/  LDCU UR5, c[0x0][0x2fc] ;  /* 0x00005f80ff0577ac */ /* 0x000e220008000800 */
[----:B------:R-:W3:Y:S03]  /*0050*/  LDCU.64 UR36, c[0x0][0x358] ;  /* 0x00006b00ff2477ac */ /* 0x000ee60008000a00 */
[----:B--2---:R-:W-:-:S05]  /*0060*/  IADD3 R6, P1, PT, R1, UR4, RZ ;  /* 0x0000000401067c10 */ /* 0x004fca000ff3e0ff */
[----:B0-----:R-:W-:Y:S01]  /*0070*/  IMAD.X R7, RZ, RZ, UR5, P1 ;  /* 0x00000005ff077e24 */ /* 0x001fe200088e06ff */
[----:B-1----:R-:W-:-:S13]  /*0080*/  ISETP.NE.AND P0, PT, R0, RZ, PT ;  /* 0x000000ff0000720c */ /* 0x002fda0003f05270 */
[----:B---3--:R-:W-:Y:S05]  /*0090*/  @!P0 BRA `(.L_x_0) ;  /* 0x0000000000588947 */ /* 0x008fea0003800000 */
[----:B------:R-:W-:-:S13]  /*00a0*/  ISETP.NE.AND P0, PT, R0, 0x1, PT ;  /* 0x000000010000780c */ /* 0x000fda0003f05270 */
[----:B------:R-:W-:Y:S05]  /*00b0*/  @P0 EXIT ;  /* 0x000000000000094d */ /* 0x000fea0003800000 */
[----:B------:R-:W0:Y:S01]  /*00c0*/  LDC.64 R2, c[0x4][0x10] ;  /* 0x01000400ff027b82 */ /* 0x000e220000000a00 */
[----:B------:R-:W-:Y:S01]  /*00d0*/  @!PT LDS RZ, [RZ] ;  /* 0x00000000fffff984 */ /* 0x000fe20000000800 */
[----:B------:R-:W-:Y:S01]  /*00e0*/  @!PT LDS RZ, [RZ] ;  /* 0x00000000fffff984 */ /* 0x000fe20000000800 */
[----:B------:R-:W-:Y:S01]  /*00f0*/  @!PT LDS RZ, [RZ] ;  /* 0x00000000fffff984 */ /* 0x000fe20000000800 */
[----:B------:R-:W-:Y:S01]  /*0100*/  @!PT LDS RZ, [RZ] ;  /* 0x00000000fffff984 */ /* 0x000fe20000000800 */
[----:B------:R-:W-:-:S00]  /*0110*/  MEMBAR.ALL.CTA ;  /* 0x0000000000007992 */ /* 0x000fc00000008000 */
[----:B------:R-:W-:Y:S06]  /*0120*/  MEMBAR.SC.GPU ;  /* 0x0000000000007992 */ /* 0x000fec0000002000 */
[----:B------:R-:W-:-:S00]  /*0130*/  ERRBAR ;  /* 0x00000000000079ab */ /* 0x000fc00000000000 */
[----:B------:R-:W-:Y:S06]  /*0140*/  CGAERRBAR ;  /* 0x00000000000075ab */ /* 0x000fec0000000000 */
[----:B------:R-:W-:Y:S04]  /*0150*/  CCTL.IVALL ;  /* 0x00000000ff00798f */ /* 0x000fe80002000000 */
[----:B0-----:R-:W2:Y:S01]  /*0160*/  LDG.E R2, desc[UR36][R2.64] ;  /* 0x0000002402027981 */ /* 0x001ea2000c1e1900 */
[----:B------:R-:W-:Y:S01]  /*0170*/  MOV R0, 0x0 ;  /* 0x0000000000007802 */ /* 0x000fe20000000f00 */
[----:B------:R-:W0:Y:S03]  /*0180*/  LDCU.64 UR4, c[0x4][0x18] ;  /* 0x01000300ff0477ac */ /* 0x000e260008000a00 */
[----:B------:R1:W3:Y:S01]  /*0190*/  LDC.64 R8, c[0x4][R0] ;  /* 0x0100000000087b82 */ /* 0x0002e20000000a00 */
[----:B0-----:R-:W-:Y:S01]  /*01a0*/  IMAD.U32 R4, RZ, RZ, UR4 ;  /* 0x00000004ff047e24 */ /* 0x001fe2000f8e00ff */
[----:B------:R-:W-:Y:S01]  /*01b0*/  MOV R5, UR5 ;  /* 0x0000000500057c02 */ /* 0x000fe20008000f00 */
[----:B--23--:R1:W-:Y:S06]  /*01c0*/  STL [R1], R2 ;  /* 0x0000000201007387 */ /* 0x00c3ec0000100800 */
[----:B------:R-:W-:-:S07]  /*01d0*/  LEPC R20, `(.L_x_1) ;  /* 0x000000001014794e */ /* 0x000fce0000000000 */
[----:B-1----:R-:W-:Y:S05]  /*01e0*/  CALL.ABS.NOINC R8 ;  /* 0x0000000008007343 */ /* 0x002fea0003c00000 */
.L_x_1:
[----:B------:R-:W-:Y:S05]  /*01f0*/  EXIT ;  /* 0x000000000000794d */ /* 0x000fea0003800000 */
.L_x_0:
[----:B------:R-:W0:Y:S01]  /*0200*/  LDC.64 R4, c[0x4][0x10] ;  /* 0x01000400ff047b82 */ /* 0x000e220000000a00 */
[----:B------:R-:W-:Y:S02]  /*0210*/  IMAD.MOV.U32 R7, RZ, RZ, 0x2a ;  /* 0x0000002aff077424 */ /* 0x000fe400078e00ff */
[----:B------:R-:W-:-:S05]  /*0220*/  HFMA2 R9, -RZ, RZ, 0, 5.9604644775390625e-08 ;  /* 0x00000001ff097431 */ /* 0x000fca00000001ff */
[----:B------:R-:W1:Y:S01]  /*0230*/  LDC.64 R2, c[0x4][0x8] ;  /* 0x01000200ff027b82 */ /* 0x000e620000000a00 */
[----:B0-----:R-:W-:Y:S01]  /*0240*/  STG.E desc[UR36][R4.64], R7 ;  /* 0x0000000704007986 */ /* 0x001fe2000c101924 */
        /* <DEDUP_REMOVED lines=9> */
[----:B-1----:R-:W-:Y:S01]  /*02e0*/  STG.E desc[UR36][R2.64], R9 ;  /* 0x0000000902007986 */ /* 0x002fe2000c101924 */
[----:B------:R-:W-:Y:S05]  /*02f0*/  EXIT ;  /* 0x000000000000794d */ /* 0x000fea0003800000 */
.L_x_2:
[----:B------:R-:W-:-:S00]  /*0300*/  BRA `(.L_x_2) ;  /* 0xfffffffc00fc7947 */ /* 0x000fc0000383ffff */
[----:B------:R-:W-:-:S00]  /*0310*/  NOP ;  /* 0x0000000000007918 */ /* 0x000fc00000000000 */
        /* <DEDUP_REMOVED lines=14> */
.L_x_6:


//--------------------- .text._Z20unsynchronizedKernelv --------------------------
	.section	.text._Z20unsynchronizedKernelv,"ax",@progbits
	.align	128
        .global         _Z20unsynchronizedKernelv
        .type           _Z20unsynchronizedKernelv,@function
        .size           _Z20unsynchronizedKernelv,(.L_x_7 - _Z20unsynchronizedKernelv)
        .other          _Z20unsynchronizedKernelv,@"STO_CUDA_ENTRY STV_DEFAULT"
_Z20unsynchronizedKernelv:
.text._Z20unsynchronizedKernelv:
        /* <DEDUP_REMOVED lines=13> */
[----:B------:R-:W-:Y:S01]  /*00d0*/  MOV R0, 0x0 ;  /* 0x0000000000007802 */ /* 0x000fe20000000f00 */
[----:B------:R-:W1:Y:S01]  /*00e0*/  LDCU.64 UR4, c[0x4][0x18] ;  /* 0x01000300ff0477ac */ /* 0x000e620008000a00 */
[----:B0-----:R-:W2:Y:S05]  /*00f0*/  LDG.E R2, desc[UR36][R2.64] ;  /* 0x0000002402027981 */ /* 0x001eaa000c1e1900 */
[----:B------:R0:W3:Y:S01]  /*0100*/  LDC.64 R8, c[0x4][R0] ;  /* 0x0100000000087b82 */ /* 0x0000e20000000a00 */
[----:B-1----:R-:W-:Y:S01]  /*0110*/  IMAD.U32 R4, RZ, RZ, UR4 ;  /* 0x00000004ff047e24 */ /* 0x002fe2000f8e00ff */
[----:B------:R-:W-:Y:S01]  /*0120*/  MOV R5, UR5 ;  /* 0x0000000500057c02 */ /* 0x000fe20008000f00 */
[----:B--23--:R0:W-:Y:S06]  /*0130*/  STL [R1], R2 ;  /* 0x0000000201007387 */ /* 0x00c1ec0000100800 */
[----:B------:R-:W-:-:S07]  /*0140*/  LEPC R20, `(.L_x_4) ;  /* 0x000000001014794e */ /* 0x000fce0000000000 */
[----:B0-----:R-:W-:Y:S05]  /*0150*/  CALL.ABS.NOINC R8 ;  /* 0x0000000008007343 */ /* 0x001fea0003c00000 */
.L_x_4:
[----:B------:R-:W-:Y:S05]  /*0160*/  EXIT ;  /* 0x000000000000794d */ /* 0x000fea0003800000 */
.L_x_3:
[----:B------:R-:W0:Y:S01]  /*0170*/  LDC.64 R4, c[0x4][0x10] ;  /* 0x01000400ff047b82 */ /* 0x000e220000000a00 */
[----:B------:R-:W-:Y:S02]  /*0180*/  HFMA2 R9, -RZ, RZ, 0, 5.9604644775390625e-08 ;  /* 0x00000001ff097431 */ /* 0x000fe400000001ff */
[----:B------:R-:W-:-:S05]  /*0190*/  IMAD.MOV.U32 R7, RZ, RZ, 0x2a ;  /* 0x0000002aff077424 */ /* 0x000fca00078e00ff */
[----:B------:R-:W1:Y:S01]  /*01a0*/  LDC.64 R2, c[0x4][0x8] ;  /* 0x01000200ff027b82 */ /* 0x000e620000000a00 */
[----:B0-----:R-:W-:Y:S04]  /*01b0*/  STG.E desc[UR36][R4.64], R7 ;  /* 0x0000000704007986 */ /* 0x001fe8000c101924 */
[----:B-1----:R-:W-:Y:S01]  /*01c0*/  STG.E desc[UR36][R2.64], R9 ;  /* 0x0000000902007986 */ /* 0x002fe2000c101924 */
[----:B------:R-:W-:Y:S05]  /*01d0*/  EXIT ;  /* 0x000000000000794d */ /* 0x000fea0003800000 */
.L_x_5:
        /* <DEDUP_REMOVED lines=10> */
.L_x_7:


//--------------------- .nv.global.init           --------------------------
	.section	.nv.global.init,"aw",@progbits
.nv.global.init:
	.type		$str,@object
	.size		$str,(.L_2 - $str)
$str:
        /*0000*/ 	.byte	0xe7, 0xba, 0xbf, 0xe7, 0xa8, 0x8b, 0x31, 0xe8, 0xaf, 0xbb, 0xe5, 0x8f, 0x96, 0xe5, 0x88, 0xb0
        /*0010*/ 	.byte	0xe7, 0x9a, 0x84, 0xe6, 0x95, 0xb0, 0xe6, 0x8d, 0xae, 0x3a, 0x20, 0x25, 0x64, 0x20, 0x28, 0xe6
        /*0020*/ 	.byte	0x9c, 0x9f, 0xe6, 0x9c, 0x9b, 0x34, 0x32, 0x29, 0x0a, 0x00
.L_2:


//--------------------- .nv.shared.reserved.0     --------------------------
	.section	.nv.shared.reserved.0,"aw",@nobits
	.weak		__nv_reservedSMEM_offset_0_alias
	.size		__nv_reservedSMEM_offset_0_alias, 0, 64
	.other		__nv_reservedSMEM_offset_0_alias,@"STO_CUDA_RESERVED_SHARED STV_DEFAULT"
__nv_reservedSMEM_offset_0_alias:
	.zero		0
	.zero		64


//--------------------- .nv.global                --------------------------
	.section	.nv.global,"aw",@nobits
	.align	4
.nv.global:
	.type		flag,@object
	.size		flag,(data - flag)
flag:
	.zero		4
	.type		data,@object
	.size		data,(.L_1 - data)
data:
	.zero		4
.L_1:


//--------------------- .nv.constant0._Z18synchronizedKernelv --------------------------
	.section	.nv.constant0._Z18synchronizedKernelv,"a",@progbits
	.sectionflags	@""
	.align	4
.nv.constant0._Z18synchronizedKernelv:
	.zero		896


//--------------------- .nv.constant0._Z20unsynchronizedKernelv --------------------------
	.section	.nv.constant0._Z20unsynchronizedKernelv,"a",@progbits
	.sectionflags	@""
	.align	4
.nv.constant0._Z20unsynchronizedKernelv:
	.zero		896


//--------------------- SYMBOLS --------------------------

	.type		.nv.reservedSmem.offset0,@object
	.size		.nv.reservedSmem.offset0,0x4
	.type		vprintf,@function
